	.headerflags	@"EF_CUDA_TEXMODE_UNIFIED EF_CUDA_64BIT_ADDRESS EF_CUDA_ACCELERATORS EF_CUDA_SM90 EF_CUDA_VIRTUAL_SM(EF_CUDA_SM90)"
	.elftype	@"ET_EXEC"


//--------------------- .nv.info                  --------------------------
	.section	.nv.info,"",@"SHT_CUDA_INFO"
	.align	4


	//----- nvinfo : EIATTR_REGCOUNT
	.align		4
        /*0000*/ 	.byte	0x04, 0x2f
        /*0002*/ 	.short	(.L_1 - .L_0)
	.align		4
.L_0:
        /*0004*/ 	.word	index@(triton_poi_fused_cat_28)
        /*0008*/ 	.word	0x0000001a


	//----- nvinfo : EIATTR_MIN_STACK_SIZE
	.align		4
.L_1:
        /*000c*/ 	.byte	0x04, 0x12
        /*000e*/ 	.short	(.L_3 - .L_2)
	.align		4
.L_2:
        /*0010*/ 	.word	index@(triton_poi_fused_cat_28)
        /*0014*/ 	.word	0x00000000


	//----- nvinfo : EIATTR_FRAME_SIZE
	.align		4
.L_3:
        /*0018*/ 	.byte	0x04, 0x11
        /*001a*/ 	.short	(.L_5 - .L_4)
	.align		4
.L_4:
        /*001c*/ 	.word	index@(triton_poi_fused_cat_28)
        /*0020*/ 	.word	0x00000000


	//----- nvinfo : EIATTR_MIN_STACK_SIZE
	.align		4
.L_5:
        /*0024*/ 	.byte	0x04, 0x12
        /*0026*/ 	.short	(.L_7 - .L_6)
	.align		4
.L_6:
        /*0028*/ 	.word	index@(triton_poi_fused_cat_28)
        /*002c*/ 	.word	0x00000000
.L_7:


//--------------------- .nv.info.triton_poi_fused_cat_28 --------------------------
	.section	.nv.info.triton_poi_fused_cat_28,"",@"SHT_CUDA_INFO"
	.sectionflags	@""
	.align	4


	//----- nvinfo : EIATTR_CUDA_API_VERSION
	.align		4
        /*0000*/ 	.byte	0x04, 0x37
        /*0002*/ 	.short	(.L_9 - .L_8)
.L_8:
        /*0004*/ 	.word	0x0000007c


	//----- nvinfo : EIATTR_KPARAM_INFO
	.align		4
.L_9:
        /*0008*/ 	.byte	0x04, 0x17
        /*000a*/ 	.short	(.L_11 - .L_10)
.L_10:
        /*000c*/ 	.word	0x00000000
        /*0010*/ 	.short	0x0009
        /*0012*/ 	.short	0x0048
        /*0014*/ 	.byte	0x00, 0xf0, 0x11, 0x00


	//----- nvinfo : EIATTR_KPARAM_INFO
	.align		4
.L_11:
        /*0018*/ 	.byte	0x04, 0x17
        /*001a*/ 	.short	(.L_13 - .L_12)
.L_12:
        /*001c*/ 	.word	0x00000000
        /*0020*/ 	.short	0x0008
        /*0022*/ 	.short	0x0040
        /*0024*/ 	.byte	0x00, 0xf4, 0x21, 0x00


	//----- nvinfo : EIATTR_KPARAM_INFO
	.align		4
.L_13:
        /*0028*/ 	.byte	0x04, 0x17
        /*002a*/ 	.short	(.L_15 - .L_14)
.L_14:
        /*002c*/ 	.word	0x00000000
        /*0030*/ 	.short	0x0007
        /*0032*/ 	.short	0x0038
        /*0034*/ 	.byte	0x00, 0xf4, 0x21, 0x00


	//----- nvinfo : EIATTR_KPARAM_INFO
	.align		4
.L_15:
        /*0038*/ 	.byte	0x04, 0x17
        /*003a*/ 	.short	(.L_17 - .L_16)
.L_16:
        /*003c*/ 	.word	0x00000000
        /*0040*/ 	.short	0x0006
        /*0042*/ 	.short	0x0030
        /*0044*/ 	.byte	0x00, 0xf4, 0x21, 0x00


	//----- nvinfo : EIATTR_KPARAM_INFO
	.align		4
.L_17:
        /*0048*/ 	.byte	0x04, 0x17
        /*004a*/ 	.short	(.L_19 - .L_18)
.L_18:
        /*004c*/ 	.word	0x00000000
        /*0050*/ 	.short	0x0005
        /*0052*/ 	.short	0x0028
        /*0054*/ 	.byte	0x00, 0xf4, 0x21, 0x00


	//----- nvinfo : EIATTR_KPARAM_INFO
	.align		4
.L_19:
        /*0058*/ 	.byte	0x04, 0x17
        /*005a*/ 	.short	(.L_21 - .L_20)
.L_20:
        /*005c*/ 	.word	0x00000000
        /*0060*/ 	.short	0x0004
        /*0062*/ 	.short	0x0020
        /*0064*/ 	.byte	0x00, 0xf4, 0x21, 0x00


	//----- nvinfo : EIATTR_KPARAM_INFO
	.align		4
.L_21:
        /*0068*/ 	.byte	0x04, 0x17
        /*006a*/ 	.short	(.L_23 - .L_22)
.L_22:
        /*006c*/ 	.word	0x00000000
        /*0070*/ 	.short	0x0003
        /*0072*/ 	.short	0x0018
        /*0074*/ 	.byte	0x00, 0xf4, 0x21, 0x00


	//----- nvinfo : EIATTR_KPARAM_INFO
	.align		4
.L_23:
        /*0078*/ 	.byte	0x04, 0x17
        /*007a*/ 	.short	(.L_25 - .L_24)
.L_24:
        /*007c*/ 	.word	0x00000000
        /*0080*/ 	.short	0x0002
        /*0082*/ 	.short	0x0010
        /*0084*/ 	.byte	0x00, 0xf4, 0x21, 0x00


	//----- nvinfo : EIATTR_KPARAM_INFO
	.align		4
.L_25:
        /*0088*/ 	.byte	0x04, 0x17
        /*008a*/ 	.short	(.L_27 - .L_26)
.L_26:
        /*008c*/ 	.word	0x00000000
        /*0090*/ 	.short	0x0001
        /*0092*/ 	.short	0x0008
        /*0094*/ 	.byte	0x00, 0xf4, 0x21, 0x00


	//----- nvinfo : EIATTR_KPARAM_INFO
	.align		4
.L_27:
        /*0098*/ 	.byte	0x04, 0x17
        /*009a*/ 	.short	(.L_29 - .L_28)
.L_28:
        /*009c*/ 	.word	0x00000000
        /*00a0*/ 	.short	0x0000
        /*00a2*/ 	.short	0x0000
        /*00a4*/ 	.byte	0x00, 0xf4, 0x21, 0x00


	//----- nvinfo : EIATTR_SPARSE_MMA_MASK
	.align		4
.L_29:
        /*00a8*/ 	.byte	0x03, 0x50
        /*00aa*/ 	.short	0x0000


	//----- nvinfo : EIATTR_MAXREG_COUNT
	.align		4
        /*00ac*/ 	.byte	0x03, 0x1b
        /*00ae*/ 	.short	0x00ff


	//----- nvinfo : EIATTR_EXIT_INSTR_OFFSETS
	.align		4
        /*00b0*/ 	.byte	0x04, 0x1c
        /*00b2*/ 	.short	(.L_31 - .L_30)


	//   ....[0]....
.L_30:
        /*00b4*/ 	.word	0x00000710


	//----- nvinfo : EIATTR_REQNTID
	.align		4
.L_31:
        /*00b8*/ 	.byte	0x04, 0x10
        /*00ba*/ 	.short	(.L_33 - .L_32)
.L_32:
        /*00bc*/ 	.word	0x00000080
        /*00c0*/ 	.word	0x00000001
        /*00c4*/ 	.word	0x00000001


	//----- nvinfo : EIATTR_CBANK_PARAM_SIZE
	.align		4
.L_33:
        /*00c8*/ 	.byte	0x03, 0x19
        /*00ca*/ 	.short	0x004c


	//----- nvinfo : EIATTR_PARAM_CBANK
	.align		4
        /*00cc*/ 	.byte	0x04, 0x0a
        /*00ce*/ 	.short	(.L_35 - .L_34)
	.align		4
.L_34:
        /*00d0*/ 	.word	index@(.nv.constant0.triton_poi_fused_cat_28)
        /*00d4*/ 	.short	0x0210
        /*00d6*/ 	.short	0x004c


	//----- nvinfo : EIATTR_SW_WAR
	.align		4
.L_35:
        /*00d8*/ 	.byte	0x04, 0x36
        /*00da*/ 	.short	(.L_37 - .L_36)
.L_36:
        /*00dc*/ 	.word	0x00000008
.L_37:


//--------------------- .nv.callgraph             --------------------------
	.section	.nv.callgraph,"",@"SHT_CUDA_CALLGRAPH"
	.align	4
	.sectionentsize	8
	.align		4
        /*0000*/ 	.word	0x00000000
	.align		4
        /*0004*/ 	.word	0xffffffff
	.align		4
        /*0008*/ 	.word	0x00000000
	.align		4
        /*000c*/ 	.word	0xfffffffe
	.align		4
        /*0010*/ 	.word	0x00000000
	.align		4
        /*0014*/ 	.word	0xfffffffd
	.align		4
        /*0018*/ 	.word	0x00000000
	.align		4
        /*001c*/ 	.word	0xfffffffc


//--------------------- .text.triton_poi_fused_cat_28 --------------------------
	.section	.text.triton_poi_fused_cat_28,"ax",@progbits
	.align	128
        .global         triton_poi_fused_cat_28
        .type           triton_poi_fused_cat_28,@function
        .size           triton_poi_fused_cat_28,(.L_x_1 - triton_poi_fused_cat_28)
        .other          triton_poi_fused_cat_28,@"STO_CUDA_ENTRY STV_DEFAULT"
triton_poi_fused_cat_28:
.text.triton_poi_fused_cat_28:
[----:B------:R-:W-:Y:S01]  /*0000*/  LDC R1, c[0x0][0x28] ;  /* 0x00000a00ff017b82 */ /* 0x000fe20000000800 */
[----:B------:R-:W1:Y:S07]  /*0010*/  S2R R2, SR_TID.X ;  /* 0x0000000000027919 */ /* 0x000e6e0000002100 */
[----:B------:R-:W2:Y:S01]  /*0020*/  LDC.64 R8, c[0x0][0x218] ;  /* 0x00008600ff087b82 */ /* 0x000ea20000000a00 */
[----:B------:R-:W-:Y:S01]  /*0030*/  ULDC.64 UR4, c[0x0][0x208] ;  /* 0x0000820000047ab9 */ /* 0x000fe20000000a00 */
[----:B------:R-:W-:Y:S01]  /*0040*/  ULDC.64 UR6, c[0x0][0x228] ;  /* 0x00008a0000067ab9 */ /* 0x000fe20000000a00 */
[----:B------:R-:W3:Y:S05]  /*0050*/  S2R R3, SR_CTAID.X ;  /* 0x0000000000037919 */ /* 0x000eea0000002500 */
[----:B------:R-:W4:Y:S08]  /*0060*/  LDC.64 R12, c[0x0][0x220] ;  /* 0x00008800ff0c7b82 */ /* 0x000f300000000a00 */
[----:B------:R-:W5:Y:S01]  /*0070*/  LDC.64 R10, c[0x0][0x230] ;  /* 0x00008c00ff0a7b82 */ /* 0x000f620000000a00 */
[----:B-1----:R-:W-:-:S05]  /*0080*/  LOP3.LUT R2, R2, 0x7f, RZ, 0xc0, !PT ;  /* 0x0000007f02027812 */ /* 0x002fca00078ec0ff */
[----:B---3--:R-:W-:-:S05]  /*0090*/  IMAD R2, R3, 0x80, R2 ;  /* 0x0000008003027824 */ /* 0x008fca00078e0202 */
[----:B------:R-:W-:-:S04]  /*00a0*/  SHF.R.S32.HI R3, RZ, 0x1f, R2 ;  /* 0x0000001fff037819 */ /* 0x000fc80000011402 */
[CC--:B------:R-:W-:Y:S02]  /*00b0*/  LEA.HI R0, R3.reuse, R2.reuse, RZ, 0x8 ;  /* 0x0000000203007211 */ /* 0x0c0fe400078f40ff */
[----:B------:R-:W-:Y:S02]  /*00c0*/  LEA.HI R14, R3, R2, RZ, 0x4 ;  /* 0x00000002030e7211 */ /* 0x000fe400078f20ff */
[----:B------:R-:W-:-:S05]  /*00d0*/  SHF.R.S32.HI R4, RZ, 0x8, R0 ;  /* 0x00000008ff047819 */ /* 0x000fca0000011400 */
[----:B------:R-:W-:-:S05]  /*00e0*/  IMAD.HI R5, R4, 0x2aaaaaab, RZ ;  /* 0x2aaaaaab04057827 */ /* 0x000fca00078e02ff */
[----:B------:R-:W-:-:S04]  /*00f0*/  SHF.R.U32.HI R6, RZ, 0x1f, R5 ;  /* 0x0000001fff067819 */ /* 0x000fc80000011605 */
[----:B------:R-:W-:Y:S02]  /*0100*/  LEA.HI R3, R5, R6, RZ, 0x1e ;  /* 0x0000000605037211 */ /* 0x000fe400078ff0ff */
[----:B------:R-:W-:Y:S02]  /*0110*/  CS2R R6, SRZ ;  /* 0x0000000000067805 */ /* 0x000fe4000001ff00 */
[----:B------:R-:W-:Y:S01]  /*0120*/  SHF.R.S32.HI R5, RZ, 0x4, R14 ;  /* 0x00000004ff057819 */ /* 0x000fe2000001140e */
[----:B------:R-:W-:-:S03]  /*0130*/  IMAD R3, R3, -0x18, R4 ;  /* 0xffffffe803037824 */ /* 0x000fc600078e0204 */
[----:B------:R-:W-:-:S04]  /*0140*/  LEA.HI R4, R5, R5, RZ, 0x4 ;  /* 0x0000000505047211 */ /* 0x000fc800078f20ff */
[----:B------:R-:W-:Y:S02]  /*0150*/  LOP3.LUT R4, R4, 0xfffffff0, RZ, 0xc0, !PT ;  /* 0xfffffff004047812 */ /* 0x000fe400078ec0ff */
[----:B------:R-:W-:-:S03]  /*0160*/  ISETP.GE.AND P0, PT, R3, 0xc, PT ;  /* 0x0000000c0300780c */ /* 0x000fc60003f06270 */
[----:B------:R-:W-:Y:S01]  /*0170*/  IMAD.IADD R4, R5, 0x1, -R4 ;  /* 0x0000000105047824 */ /* 0x000fe200078e0a04 */
[----:B------:R-:W-:-:S03]  /*0180*/  LOP3.LUT R5, R14, 0xfffffff0, RZ, 0xc0, !PT ;  /* 0xfffffff00e057812 */ /* 0x000fc600078ec0ff */
[----:B--2---:R-:W-:-:S06]  /*0190*/  IMAD.WIDE R16, R4, 0x8, R8 ;  /* 0x0000000804107825 */ /* 0x004fcc00078e0208 */
[----:B------:R-:W2:Y:S01]  /*01a0*/  @!P0 LDG.E.EL.64 R6, desc[UR4][R16.64] ;  /* 0x0000000410068981 */ /* 0x000ea2000c2e1b00 */
[----:B------:R-:W-:Y:S01]  /*01b0*/  IMAD.IADD R5, R2, 0x1, -R5 ;  /* 0x0000000102057824 */ /* 0x000fe200078e0a05 */
[----:B------:R-:W-:Y:S02]  /*01c0*/  CS2R R14, SRZ ;  /* 0x00000000000e7805 */ /* 0x000fe4000001ff00 */
[----:B------:R-:W-:Y:S01]  /*01d0*/  CS2R R8, SRZ ;  /* 0x0000000000087805 */ /* 0x000fe2000001ff00 */
[----:B----4-:R-:W-:-:S04]  /*01e0*/  IMAD.WIDE R12, R5, 0x8, R12 ;  /* 0x00000008050c7825 */ /* 0x010fc800078e020c */
[----:B-----5:R-:W-:Y:S01]  /*01f0*/  IMAD.WIDE R10, R5, 0x8, R10 ;  /* 0x00000008050a7825 */ /* 0x020fe200078e020a */
[----:B------:R-:W3:Y:S04]  /*0200*/  @!P0 LDG.E.EL.64 R14, desc[UR4][R12.64] ;  /* 0x000000040c0e8981 */ /* 0x000ee8000c2e1b00 */
[----:B------:R-:W4:Y:S01]  /*0210*/  @!P0 LDG.E.EL.64 R8, desc[UR4][R10.64] ;  /* 0x000000040a088981 */ /* 0x000f22000c2e1b00 */
[----:B------:R-:W-:Y:S01]  /*0220*/  IMAD.SHL.U32 R20, R3, 0x100, RZ ;  /* 0x0000010003147824 */ /* 0x000fe200078e00ff */
[----:B--2---:R-:W-:Y:S02]  /*0230*/  SEL R18, R7, RZ, !P0 ;  /* 0x000000ff07127207 */ /* 0x004fe40004000000 */
[----:B------:R-:W-:Y:S02]  /*0240*/  SEL R21, R6, RZ, !P0 ;  /* 0x000000ff06157207 */ /* 0x000fe40004000000 */
[----:B------:R-:W-:-:S04]  /*0250*/  SHF.R.U32.HI R7, RZ, 0x1c, R18 ;  /* 0x0000001cff077819 */ /* 0x000fc80000011612 */
[----:B------:R-:W-:Y:S01]  /*0260*/  LOP3.LUT R6, R7, 0x8, RZ, 0xc0, !PT ;  /* 0x0000000807067812 */ /* 0x000fe200078ec0ff */
[----:B------:R-:W-:Y:S01]  /*0270*/  IMAD.HI R7, R2, 0x2aaaaaab, RZ ;  /* 0x2aaaaaab02077827 */ /* 0x000fe200078e02ff */
[----:B---3--:R-:W-:Y:S02]  /*0280*/  SEL R14, R14, RZ, !P0 ;  /* 0x000000ff0e0e7207 */ /* 0x008fe40004000000 */
[----:B------:R-:W-:Y:S02]  /*0290*/  IADD3 R21, P1, R6, R21, RZ ;  /* 0x0000001506157210 */ /* 0x000fe40007f3e0ff */
[----:B------:R-:W-:Y:S02]  /*02a0*/  SEL R19, R15, RZ, !P0 ;  /* 0x000000ff0f137207 */ /* 0x000fe40004000000 */
[----:B----4-:R-:W-:Y:S01]  /*02b0*/  SEL R17, R9, RZ, !P0 ;  /* 0x000000ff09117207 */ /* 0x010fe20004000000 */
[----:B------:R-:W-:Y:S01]  /*02c0*/  IMAD.X R6, RZ, RZ, R18, P1 ;  /* 0x000000ffff067224 */ /* 0x000fe200008e0612 */
[----:B------:R-:W-:-:S02]  /*02d0*/  LEA R13, P1, R14, UR6, 0x2 ;  /* 0x000000060e0d7c11 */ /* 0x000fc4000f8210ff */
[----:B------:R-:W-:Y:S02]  /*02e0*/  SEL R8, R8, RZ, !P0 ;  /* 0x000000ff08087207 */ /* 0x000fe40004000000 */
[----:B------:R-:W-:Y:S02]  /*02f0*/  SHF.R.U32.HI R12, RZ, 0x1a, R19 ;  /* 0x0000001aff0c7819 */ /* 0x000fe40000011613 */
[----:B------:R-:W-:Y:S02]  /*0300*/  SHF.R.U32.HI R10, RZ, 0x1a, R17 ;  /* 0x0000001aff0a7819 */ /* 0x000fe40000011611 */
[----:B------:R-:W-:Y:S02]  /*0310*/  LEA.HI.X R19, R14, UR7, R19, 0x2, P1 ;  /* 0x000000070e137c11 */ /* 0x000fe400088f1413 */
[C---:B------:R-:W-:Y:S01]  /*0320*/  SHF.L.U64.HI R6, R21.reuse, 0x5, R6 ;  /* 0x0000000515067819 */ /* 0x040fe20000010206 */
[----:B------:R-:W1:Y:S01]  /*0330*/  LDC.64 R14, c[0x0][0x238] ;  /* 0x00008e00ff0e7b82 */ /* 0x000e620000000a00 */
[----:B------:R-:W-:Y:S01]  /*0340*/  IMAD.SHL.U32 R21, R21, 0x20, RZ ;  /* 0x0000002015157824 */ /* 0x000fe200078e00ff */
[----:B------:R-:W-:-:S02]  /*0350*/  LEA R11, P3, R8, UR6, 0x2 ;  /* 0x00000006080b7c11 */ /* 0x000fc4000f8610ff */
[----:B------:R-:W-:Y:S02]  /*0360*/  LOP3.LUT R10, R10, 0x20, RZ, 0xc0, !PT ;  /* 0x000000200a0a7812 */ /* 0x000fe400078ec0ff */
[----:B------:R-:W-:Y:S02]  /*0370*/  LOP3.LUT R12, R12, 0x20, RZ, 0xc0, !PT ;  /* 0x000000200c0c7812 */ /* 0x000fe400078ec0ff */
[----:B------:R-:W-:Y:S01]  /*0380*/  LEA.HI.X R17, R8, UR7, R17, 0x2, P3 ;  /* 0x0000000708117c11 */ /* 0x000fe200098f1411 */
[----:B------:R-:W-:Y:S01]  /*0390*/  ULDC.64 UR6, c[0x0][0x248] ;  /* 0x0000920000067ab9 */ /* 0x000fe20000000a00 */
[C---:B------:R-:W-:Y:S01]  /*03a0*/  IADD3 R10, P3, P4, R21.reuse, R11, R10 ;  /* 0x0000000b150a7210 */ /* 0x040fe20007c7e00a */
[----:B------:R-:W2:Y:S01]  /*03b0*/  LDC.64 R8, c[0x0][0x210] ;  /* 0x00008400ff087b82 */ /* 0x000ea20000000a00 */
[----:B------:R-:W-:Y:S02]  /*03c0*/  IADD3 R12, P2, P1, R21, R13, R12 ;  /* 0x0000000d150c7210 */ /* 0x000fe4000795e00c */
[----:B------:R-:W-:-:S02]  /*03d0*/  SHF.R.U32.HI R16, RZ, 0x1f, R7 ;  /* 0x0000001fff107819 */ /* 0x000fc40000011607 */
[C---:B------:R-:W-:Y:S02]  /*03e0*/  IADD3.X R11, R6.reuse, R17, RZ, P3, P4 ;  /* 0x00000011060b7210 */ /* 0x040fe40001fe84ff */
[----:B------:R-:W-:Y:S01]  /*03f0*/  IADD3.X R13, R6, R19, RZ, P2, P1 ;  /* 0x00000013060d7210 */ /* 0x000fe200017e24ff */
[----:B------:R-:W-:Y:S01]  /*0400*/  IMAD.SHL.U32 R19, R3, 0x40, RZ ;  /* 0x0000004003137824 */ /* 0x000fe200078e00ff */
[----:B------:R-:W-:Y:S02]  /*0410*/  LEA.HI.SX32 R17, R7, R16, 0x16 ;  /* 0x0000001007117211 */ /* 0x000fe400078fb2ff */
[----:B------:R-:W3:Y:S01]  /*0420*/  LDC.64 R6, c[0x0][0x240] ;  /* 0x00009000ff067b82 */ /* 0x000ee20000000a00 */
[----:B------:R-:W-:-:S04]  /*0430*/  IMAD.WIDE R12, R19, 0x4, R12 ;  /* 0x00000004130c7825 */ /* 0x000fc800078e020c */
[----:B------:R-:W-:-:S04]  /*0440*/  IMAD.WIDE R18, R19, 0x4, R10 ;  /* 0x0000000413127825 */ /* 0x000fc800078e020a */
[C---:B------:R-:W-:Y:S02]  /*0450*/  IMAD R23, R17.reuse, 0x300, RZ ;  /* 0x0000030011177824 */ /* 0x040fe400078e02ff */
[----:B------:R-:W-:Y:S02]  /*0460*/  IMAD R21, R17, -0x1800, R2 ;  /* 0xffffe80011157824 */ /* 0x000fe400078e0202 */
[----:B------:R-:W-:-:S04]  /*0470*/  IMAD.WIDE R10, R23, 0x4, R12 ;  /* 0x00000004170a7825 */ /* 0x000fc800078e020c */
[----:B------:R-:W-:Y:S01]  /*0480*/  IMAD.WIDE R12, R23, 0x4, R18 ;  /* 0x00000004170c7825 */ /* 0x000fe200078e0212 */
[----:B------:R-:W-:-:S03]  /*0490*/  LOP3.LUT R19, R0, 0xffffff00, RZ, 0xc0, !PT ;  /* 0xffffff0000137812 */ /* 0x000fc600078ec0ff */
[----:B------:R-:W-:Y:S02]  /*04a0*/  IMAD R16, R17, 0xc00, RZ ;  /* 0x00000c0011107824 */ /* 0x000fe400078e02ff */
[----:B-1----:R-:W-:-:S04]  /*04b0*/  IMAD.WIDE R14, R5, 0x4, R14 ;  /* 0x00000004050e7825 */ /* 0x002fc800078e020e */
[----:B------:R-:W-:Y:S02]  /*04c0*/  IMAD.MOV.U32 R5, RZ, RZ, RZ ;  /* 0x000000ffff057224 */ /* 0x000fe400078e00ff */
[----:B------:R-:W-:Y:S02]  /*04d0*/  IMAD.MOV.U32 R17, RZ, RZ, RZ ;  /* 0x000000ffff117224 */ /* 0x000fe400078e00ff */
[----:B------:R-:W-:Y:S02]  /*04e0*/  IMAD.IADD R21, R21, 0x1, R16 ;  /* 0x0000000115157824 */ /* 0x000fe400078e0210 */
[----:B------:R-:W-:Y:S01]  /*04f0*/  IMAD.MOV.U32 R18, RZ, RZ, RZ ;  /* 0x000000ffff127224 */ /* 0x000fe200078e00ff */
[----:B------:R1:W4:Y:S01]  /*0500*/  @!P0 LDG.E.EL R5, desc[UR4][R10.64] ;  /* 0x000000040a058981 */ /* 0x000322000c2e1900 */
[----:B------:R-:W-:Y:S02]  /*0510*/  IMAD.IADD R19, R2, 0x1, -R19 ;  /* 0x0000000102137824 */ /* 0x000fe400078e0a13 */
[----:B--2---:R-:W-:Y:S01]  /*0520*/  IMAD.WIDE R8, R21, 0x4, R8 ;  /* 0x0000000415087825 */ /* 0x004fe200078e0208 */
[----:B------:R2:W5:Y:S01]  /*0530*/  @!P0 LDG.E.EL R17, desc[UR4][R12.64] ;  /* 0x000000040c118981 */ /* 0x000562000c2e1900 */
[----:B------:R-:W-:-:S02]  /*0540*/  SHF.R.S32.HI R21, RZ, 0x1f, R16 ;  /* 0x0000001fff157819 */ /* 0x000fc40000011410 */
[----:B------:R-:W-:Y:S01]  /*0550*/  IMAD.MOV.U32 R0, RZ, RZ, RZ ;  /* 0x000000ffff007224 */ /* 0x000fe200078e00ff */
[----:B------:R-:W-:Y:S01]  /*0560*/  IADD3 R16, P2, P3, R20, R19, R16 ;  /* 0x0000001314107210 */ /* 0x000fe20007b5e010 */
[----:B------:R2:W5:Y:S01]  /*0570*/  @!P0 LDG.E.EL R18, desc[UR4][R14.64] ;  /* 0x000000040e128981 */ /* 0x000562000c2e1900 */
[----:B------:R-:W-:Y:S01]  /*0580*/  SHF.R.S32.HI R19, RZ, 0x1f, R19 ;  /* 0x0000001fff137819 */ /* 0x000fe20000011413 */
[----:B---3--:R-:W-:Y:S01]  /*0590*/  IMAD.WIDE R6, R4, 0x4, R6 ;  /* 0x0000000404067825 */ /* 0x008fe200078e0206 */
[----:B------:R-:W-:Y:S01]  /*05a0*/  SHF.R.S32.HI R20, RZ, 0x1f, R20 ;  /* 0x0000001fff147819 */ /* 0x000fe20000011414 */
[----:B------:R3:W3:Y:S01]  /*05b0*/  @!P0 LDG.E R0, desc[UR4][R8.64] ;  /* 0x0000000408008981 */ /* 0x0006e2000c1e1900 */
[----:B------:R-:W-:Y:S01]  /*05c0*/  ISETP.GT.AND P1, PT, R3, 0xb, PT ;  /* 0x0000000b0300780c */ /* 0x000fe20003f24270 */
[----:B------:R-:W-:Y:S01]  /*05d0*/  IMAD.MOV.U32 R4, RZ, RZ, RZ ;  /* 0x000000ffff047224 */ /* 0x000fe200078e00ff */
[----:B------:R-:W-:Y:S01]  /*05e0*/  IADD3.X R19, R20, R19, R21, P2, P3 ;  /* 0x0000001314137210 */ /* 0x000fe200017e6415 */
[----:B-1----:R-:W1:Y:S01]  /*05f0*/  LDC.64 R10, c[0x0][0x250] ;  /* 0x00009400ff0a7b82 */ /* 0x002e620000000a00 */
[----:B--2---:R-:W-:Y:S01]  /*0600*/  LEA R12, P2, R16, UR6, 0x2 ;  /* 0x00000006100c7c11 */ /* 0x004fe2000f8410ff */
[----:B0-----:R-:W-:-:S02]  /*0610*/  IMAD.MOV.U32 R14, RZ, RZ, RZ ;  /* 0x000000ffff0e7224 */ /* 0x001fc400078e00ff */
[----:B------:R-:W2:Y:S01]  /*0620*/  @!P0 LDG.E.EL R4, desc[UR4][R6.64] ;  /* 0x0000000406048981 */ /* 0x000ea2000c2e1900 */
[----:B------:R-:W-:-:S05]  /*0630*/  LEA.HI.X R13, R16, UR7, R19, 0x2, P2 ;  /* 0x00000007100d7c11 */ /* 0x000fca00090f1413 */
[----:B------:R-:W2:Y:S01]  /*0640*/  @P1 LDG.E R14, desc[UR4][R12.64+-0x3000] ;  /* 0xffd000040c0e1981 */ /* 0x000ea2000c1e1900 */
[----:B-1----:R-:W-:Y:S01]  /*0650*/  IMAD.WIDE R10, R2, 0x4, R10 ;  /* 0x00000004020a7825 */ /* 0x002fe200078e020a */
[----:B----4-:R-:W-:Y:S02]  /*0660*/  SEL R5, R5, RZ, !P0 ;  /* 0x000000ff05057207 */ /* 0x010fe40004000000 */
[----:B-----5:R-:W-:Y:S02]  /*0670*/  SEL R17, R17, RZ, !P0 ;  /* 0x000000ff11117207 */ /* 0x020fe40004000000 */
[----:B------:R-:W-:-:S03]  /*0680*/  SEL R18, R18, RZ, !P0 ;  /* 0x000000ff12127207 */ /* 0x000fc60004000000 */
[----:B---3--:R-:W-:Y:S01]  /*0690*/  FADD R8, -R5, R17 ;  /* 0x0000001105087221 */ /* 0x008fe20000000100 */
[----:B------:R-:W-:-:S03]  /*06a0*/  SEL R3, R0, RZ, !P0 ;  /* 0x000000ff00037207 */ /* 0x000fc60004000000 */
[----:B------:R-:W-:-:S04]  /*06b0*/  FFMA R18, R8, R18, R5 ;  /* 0x0000001208127223 */ /* 0x000fc80000000005 */
[----:B------:R-:W-:Y:S01]  /*06c0*/  FADD R18, -R3, R18 ;  /* 0x0000001203127221 */ /* 0x000fe20000000100 */
[----:B--2---:R-:W-:-:S05]  /*06d0*/  SEL R4, R4, RZ, !P0 ;  /* 0x000000ff04047207 */ /* 0x004fca0004000000 */
[----:B------:R-:W-:Y:S01]  /*06e0*/  FFMA R3, R18, R4, R3 ;  /* 0x0000000412037223 */ /* 0x000fe20000000003 */
[----:B------:R-:W-:-:S05]  /*06f0*/  @P0 SEL R3, R14, RZ, P1 ;  /* 0x000000ff0e030207 */ /* 0x000fca0000800000 */
[----:B------:R-:W-:Y:S01]  /*0700*/  STG.E desc[UR4][R10.64], R3 ;  /* 0x000000030a007986 */ /* 0x000fe2000c101904 */
[----:B------:R-:W-:Y:S05]  /*0710*/  EXIT ;  /* 0x000000000000794d */ /* 0x000fea0003800000 */
.L_x_0:
[----:B------:R-:W-:-:S00]  /*0720*/  BRA `(.L_x_0) ;  /* 0xfffffffc00fc7947 */ /* 0x000fc0000383ffff */
[----:B------:R-:W-:-:S00]  /*0730*/  NOP ;  /* 0x0000000000007918 */ /* 0x000fc00000000000 */
        /* <DEDUP_REMOVED lines=12> */
.L_x_1:


//--------------------- .nv.constant0.triton_poi_fused_cat_28 --------------------------
	.section	.nv.constant0.triton_poi_fused_cat_28,"a",@progbits
	.sectionflags	@""
	.align	4
.nv.constant0.triton_poi_fused_cat_28:
	.zero		604
